//
// Generated by NVIDIA NVVM Compiler
//
// Compiler Build ID: CL-36424714
// Cuda compilation tools, release 13.0, V13.0.88
// Based on NVVM 20.0.0
//

.version 9.0
.target sm_100
.address_size 64

	// .globl	get_ghost

.visible .entry get_ghost(
	.param .u32 get_ghost_param_0,
	.param .u32 get_ghost_param_1,
	.param .u32 get_ghost_param_2,
	.param .u64 .ptr .align 1 get_ghost_param_3,
	.param .u64 .ptr .align 1 get_ghost_param_4,
	.param .u64 .ptr .align 1 get_ghost_param_5,
	.param .u64 .ptr .align 1 get_ghost_param_6,
	.param .u64 .ptr .align 1 get_ghost_param_7,
	.param .u64 .ptr .align 1 get_ghost_param_8,
	.param .u64 .ptr .align 1 get_ghost_param_9
)
{
	.reg .pred 	%p<112>;
	.reg .b32 	%r<54>;
	.reg .b64 	%rd<37>;
	.reg .b64 	%fd<35>;

	ld.param.u32 	%r10, [get_ghost_param_0];
	ld.param.u32 	%r11, [get_ghost_param_1];
	ld.param.u64 	%rd20, [get_ghost_param_3];
	ld.param.u64 	%rd21, [get_ghost_param_4];
	ld.param.u64 	%rd22, [get_ghost_param_5];
	ld.param.u64 	%rd23, [get_ghost_param_6];
	ld.param.u64 	%rd24, [get_ghost_param_7];
	ld.param.u64 	%rd25, [get_ghost_param_8];
	ld.param.u64 	%rd26, [get_ghost_param_9];
	cvta.to.global.u64 	%rd1, %rd26;
	cvta.to.global.u64 	%rd2, %rd25;
	cvta.to.global.u64 	%rd3, %rd23;
	cvta.to.global.u64 	%rd4, %rd24;
	cvta.to.global.u64 	%rd5, %rd22;
	cvta.to.global.u64 	%rd6, %rd21;
	cvta.to.global.u64 	%rd27, %rd20;
	mov.u32 	%r13, %tid.x;
	mov.u32 	%r14, %ctaid.x;
	mov.u32 	%r15, %ntid.x;
	mad.lo.s32 	%r1, %r14, %r15, %r13;
	mov.u32 	%r16, %tid.y;
	mov.u32 	%r17, %ctaid.y;
	mov.u32 	%r18, %ntid.y;
	mad.lo.s32 	%r2, %r17, %r18, %r16;
	mov.u32 	%r19, %tid.z;
	mov.u32 	%r20, %ctaid.z;
	mov.u32 	%r21, %ntid.z;
	mad.lo.s32 	%r3, %r20, %r21, %r19;
	add.s32 	%r22, %r10, -8;
	mad.lo.s32 	%r4, %r22, %r2, %r1;
	add.s32 	%r23, %r11, -8;
	mad.lo.s32 	%r5, %r23, %r3, %r2;
	mad.lo.s32 	%r6, %r22, %r3, %r1;
	add.s32 	%r24, %r3, 4;
	mad.lo.s32 	%r25, %r11, %r24, %r2;
	add.s32 	%r26, %r25, 4;
	mad.lo.s32 	%r27, %r26, %r10, %r1;
	add.s32 	%r28, %r27, 4;
	setp.lt.s32 	%p5, %r1, 1;
	add.s32 	%r29, %r10, -10;
	setp.gt.s32 	%p6, %r1, %r29;
	mul.wide.s32 	%rd28, %r28, 8;
	add.s64 	%rd7, %rd27, %rd28;
	mul.wide.s32 	%rd29, %r4, 8;
	add.s64 	%rd8, %rd6, %rd29;
	add.s64 	%rd9, %rd5, %rd29;
	mul.wide.s32 	%rd30, %r6, 8;
	add.s64 	%rd10, %rd4, %rd30;
	add.s64 	%rd11, %rd3, %rd30;
	or.pred  	%p7, %p5, %p6;
	@%p7 bra 	$L__BB0_11;
	setp.eq.s32 	%p8, %r2, 0;
	add.s32 	%r30, %r11, -10;
	setp.gt.s32 	%p9, %r2, %r30;
	or.pred  	%p10, %p8, %p9;
	@%p10 bra 	$L__BB0_6;
	setp.ne.s32 	%p11, %r3, 0;
	@%p11 bra 	$L__BB0_4;
	ld.global.f64 	%fd1, [%rd7];
	st.global.f64 	[%rd8], %fd1;
$L__BB0_4:
	ld.param.u32 	%r46, [get_ghost_param_2];
	add.s32 	%r31, %r46, -9;
	setp.ne.s32 	%p12, %r3, %r31;
	@%p12 bra 	$L__BB0_6;
	ld.global.f64 	%fd2, [%rd7];
	st.global.f64 	[%rd9], %fd2;
$L__BB0_6:
	ld.param.u32 	%r47, [get_ghost_param_2];
	setp.eq.s32 	%p13, %r3, 0;
	add.s32 	%r32, %r47, -10;
	setp.gt.s32 	%p14, %r3, %r32;
	or.pred  	%p15, %p13, %p14;
	@%p15 bra 	$L__BB0_11;
	setp.ne.s32 	%p16, %r2, 0;
	@%p16 bra 	$L__BB0_9;
	ld.global.f64 	%fd3, [%rd7];
	st.global.f64 	[%rd10], %fd3;
$L__BB0_9:
	add.s32 	%r33, %r11, -9;
	setp.ne.s32 	%p17, %r2, %r33;
	@%p17 bra 	$L__BB0_11;
	ld.global.f64 	%fd4, [%rd7];
	st.global.f64 	[%rd11], %fd4;
$L__BB0_11:
	setp.eq.s32 	%p18, %r2, 0;
	add.s32 	%r34, %r11, -10;
	setp.gt.s32 	%p19, %r2, %r34;
	mul.wide.s32 	%rd31, %r5, 8;
	add.s64 	%rd12, %rd2, %rd31;
	add.s64 	%rd13, %rd1, %rd31;
	or.pred  	%p20, %p18, %p19;
	@%p20 bra 	$L__BB0_17;
	ld.param.u32 	%r48, [get_ghost_param_2];
	setp.eq.s32 	%p21, %r3, 0;
	add.s32 	%r35, %r48, -10;
	setp.gt.s32 	%p22, %r3, %r35;
	or.pred  	%p23, %p21, %p22;
	@%p23 bra 	$L__BB0_17;
	setp.ne.s32 	%p24, %r1, 0;
	@%p24 bra 	$L__BB0_15;
	ld.global.f64 	%fd5, [%rd7];
	st.global.f64 	[%rd12], %fd5;
$L__BB0_15:
	ld.param.u32 	%r44, [get_ghost_param_0];
	add.s32 	%r36, %r44, -9;
	setp.ne.s32 	%p25, %r1, %r36;
	@%p25 bra 	$L__BB0_17;
	ld.global.f64 	%fd6, [%rd7];
	st.global.f64 	[%rd13], %fd6;
$L__BB0_17:
	or.b32  	%r37, %r1, %r2;
	setp.eq.s32 	%p1, %r37, 0;
	setp.ne.s32 	%p26, %r37, 0;
	mul.wide.u32 	%rd32, %r5, 8;
	add.s64 	%rd14, %rd2, %rd32;
	mul.wide.u32 	%rd33, %r6, 8;
	add.s64 	%rd15, %rd4, %rd33;
	mul.wide.u32 	%rd34, %r4, 8;
	add.s64 	%rd16, %rd6, %rd34;
	add.s64 	%rd17, %rd5, %rd34;
	@%p26 bra 	$L__BB0_22;
	setp.ne.s32 	%p27, %r3, 0;
	@%p27 bra 	$L__BB0_20;
	ld.global.f64 	%fd7, [%rd7];
	st.global.f64 	[%rd14], %fd7;
	st.global.f64 	[%rd15], %fd7;
	ld.global.f64 	%fd8, [%rd7];
	st.global.f64 	[%rd16], %fd8;
$L__BB0_20:
	ld.param.u32 	%r49, [get_ghost_param_2];
	add.s32 	%r38, %r49, -9;
	setp.ne.s32 	%p28, %r3, %r38;
	@%p28 bra 	$L__BB0_22;
	ld.global.f64 	%fd9, [%rd7];
	st.global.f64 	[%rd12], %fd9;
	st.global.f64 	[%rd10], %fd9;
	ld.global.f64 	%fd10, [%rd7];
	st.global.f64 	[%rd17], %fd10;
$L__BB0_22:
	ld.param.u32 	%r45, [get_ghost_param_0];
	add.s32 	%r7, %r45, -9;
	setp.eq.s32 	%p30, %r1, %r7;
	and.pred  	%p2, %p30, %p18;
	mul.wide.u32 	%rd35, %r5, 8;
	add.s64 	%rd18, %rd1, %rd35;
	not.pred 	%p31, %p2;
	@%p31 bra 	$L__BB0_27;
	setp.ne.s32 	%p32, %r3, 0;
	@%p32 bra 	$L__BB0_25;
	ld.global.f64 	%fd11, [%rd7];
	st.global.f64 	[%rd18], %fd11;
	st.global.f64 	[%rd10], %fd11;
	ld.global.f64 	%fd12, [%rd7];
	st.global.f64 	[%rd8], %fd12;
$L__BB0_25:
	ld.param.u32 	%r50, [get_ghost_param_2];
	add.s32 	%r39, %r50, -9;
	setp.ne.s32 	%p33, %r3, %r39;
	@%p33 bra 	$L__BB0_27;
	ld.global.f64 	%fd13, [%rd7];
	st.global.f64 	[%rd13], %fd13;
	st.global.f64 	[%rd10], %fd13;
	ld.global.f64 	%fd14, [%rd7];
	st.global.f64 	[%rd9], %fd14;
$L__BB0_27:
	setp.eq.s32 	%p34, %r1, 0;
	add.s32 	%r8, %r11, -9;
	setp.eq.s32 	%p35, %r2, %r8;
	and.pred  	%p3, %p34, %p35;
	mul.wide.u32 	%rd36, %r6, 8;
	add.s64 	%rd19, %rd3, %rd36;
	not.pred 	%p36, %p3;
	@%p36 bra 	$L__BB0_32;
	setp.ne.s32 	%p37, %r3, 0;
	@%p37 bra 	$L__BB0_30;
	ld.global.f64 	%fd15, [%rd7];
	st.global.f64 	[%rd14], %fd15;
	st.global.f64 	[%rd19], %fd15;
	ld.global.f64 	%fd16, [%rd7];
	st.global.f64 	[%rd8], %fd16;
$L__BB0_30:
	ld.param.u32 	%r51, [get_ghost_param_2];
	add.s32 	%r40, %r51, -9;
	setp.ne.s32 	%p38, %r3, %r40;
	@%p38 bra 	$L__BB0_32;
	ld.global.f64 	%fd17, [%rd7];
	st.global.f64 	[%rd12], %fd17;
	st.global.f64 	[%rd11], %fd17;
	ld.global.f64 	%fd18, [%rd7];
	st.global.f64 	[%rd9], %fd18;
$L__BB0_32:
	and.pred  	%p4, %p30, %p35;
	not.pred 	%p41, %p4;
	@%p41 bra 	$L__BB0_37;
	setp.ne.s32 	%p42, %r3, 0;
	@%p42 bra 	$L__BB0_35;
	ld.global.f64 	%fd19, [%rd7];
	st.global.f64 	[%rd18], %fd19;
	st.global.f64 	[%rd11], %fd19;
	ld.global.f64 	%fd20, [%rd7];
	st.global.f64 	[%rd8], %fd20;
$L__BB0_35:
	ld.param.u32 	%r52, [get_ghost_param_2];
	add.s32 	%r41, %r52, -9;
	setp.ne.s32 	%p43, %r3, %r41;
	@%p43 bra 	$L__BB0_37;
	ld.global.f64 	%fd21, [%rd7];
	st.global.f64 	[%rd13], %fd21;
	st.global.f64 	[%rd11], %fd21;
	ld.global.f64 	%fd22, [%rd7];
	st.global.f64 	[%rd9], %fd22;
$L__BB0_37:
	ld.param.u32 	%r53, [get_ghost_param_2];
	setp.ne.s32 	%p44, %r1, 0;
	setp.eq.s32 	%p45, %r2, 0;
	add.s32 	%r9, %r53, -9;
	setp.ne.s32 	%p46, %r3, %r9;
	or.pred  	%p47, %p44, %p46;
	setp.ge.s32 	%p48, %r2, %r8;
	or.pred  	%p49, %p45, %p47;
	or.pred  	%p50, %p49, %p48;
	@%p50 bra 	$L__BB0_39;
	ld.global.f64 	%fd23, [%rd7];
	st.global.f64 	[%rd12], %fd23;
	st.global.f64 	[%rd9], %fd23;
$L__BB0_39:
	setp.ge.s32 	%p51, %r2, %r8;
	or.b32  	%r42, %r1, %r3;
	setp.eq.s32 	%p52, %r2, 0;
	setp.ne.s32 	%p53, %r42, 0;
	or.pred  	%p54, %p52, %p53;
	or.pred  	%p55, %p54, %p51;
	@%p55 bra 	$L__BB0_41;
	ld.global.f64 	%fd24, [%rd7];
	st.global.f64 	[%rd14], %fd24;
	st.global.f64 	[%rd8], %fd24;
$L__BB0_41:
	setp.ne.s32 	%p56, %r3, 0;
	setp.ge.s32 	%p57, %r2, %r8;
	setp.ne.s32 	%p58, %r1, %r7;
	setp.eq.s32 	%p59, %r2, 0;
	or.pred  	%p60, %p58, %p56;
	or.pred  	%p61, %p59, %p60;
	or.pred  	%p62, %p61, %p57;
	@%p62 bra 	$L__BB0_43;
	ld.global.f64 	%fd25, [%rd7];
	st.global.f64 	[%rd18], %fd25;
	st.global.f64 	[%rd8], %fd25;
$L__BB0_43:
	setp.ge.s32 	%p63, %r2, %r8;
	setp.ne.s32 	%p64, %r3, %r9;
	setp.ne.s32 	%p65, %r1, %r7;
	setp.eq.s32 	%p66, %r2, 0;
	or.pred  	%p67, %p65, %p64;
	or.pred  	%p68, %p66, %p67;
	or.pred  	%p69, %p68, %p63;
	@%p69 bra 	$L__BB0_45;
	ld.global.f64 	%fd26, [%rd7];
	st.global.f64 	[%rd13], %fd26;
	st.global.f64 	[%rd9], %fd26;
$L__BB0_45:
	setp.ne.s32 	%p70, %r3, %r9;
	setp.ne.s32 	%p71, %r2, 0;
	setp.lt.s32 	%p72, %r1, 1;
	or.pred  	%p73, %p71, %p70;
	setp.ge.s32 	%p74, %r1, %r7;
	or.pred  	%p75, %p74, %p73;
	or.pred  	%p76, %p72, %p75;
	@%p76 bra 	$L__BB0_47;
	ld.global.f64 	%fd27, [%rd7];
	st.global.f64 	[%rd10], %fd27;
	st.global.f64 	[%rd17], %fd27;
$L__BB0_47:
	setp.ge.s32 	%p77, %r1, %r7;
	or.b32  	%r43, %r2, %r3;
	setp.lt.s32 	%p78, %r1, 1;
	setp.ne.s32 	%p79, %r43, 0;
	or.pred  	%p80, %p77, %p79;
	or.pred  	%p81, %p78, %p80;
	@%p81 bra 	$L__BB0_49;
	ld.global.f64 	%fd28, [%rd7];
	st.global.f64 	[%rd15], %fd28;
	st.global.f64 	[%rd16], %fd28;
$L__BB0_49:
	setp.ge.s32 	%p82, %r1, %r7;
	setp.ne.s32 	%p83, %r3, 0;
	setp.ne.s32 	%p84, %r2, %r8;
	setp.lt.s32 	%p85, %r1, 1;
	or.pred  	%p86, %p84, %p83;
	or.pred  	%p87, %p82, %p86;
	or.pred  	%p88, %p85, %p87;
	@%p88 bra 	$L__BB0_51;
	ld.global.f64 	%fd29, [%rd7];
	st.global.f64 	[%rd19], %fd29;
	st.global.f64 	[%rd8], %fd29;
$L__BB0_51:
	setp.ge.s32 	%p89, %r1, %r7;
	setp.ne.s32 	%p90, %r3, %r9;
	setp.ne.s32 	%p91, %r2, %r8;
	setp.lt.s32 	%p92, %r1, 1;
	or.pred  	%p93, %p91, %p90;
	or.pred  	%p94, %p89, %p93;
	or.pred  	%p95, %p92, %p94;
	@%p95 bra 	$L__BB0_53;
	ld.global.f64 	%fd30, [%rd7];
	st.global.f64 	[%rd11], %fd30;
	st.global.f64 	[%rd9], %fd30;
$L__BB0_53:
	@%p36 bra 	$L__BB0_56;
	setp.eq.s32 	%p97, %r3, 0;
	setp.ge.s32 	%p98, %r3, %r9;
	or.pred  	%p99, %p97, %p98;
	@%p99 bra 	$L__BB0_56;
	ld.global.f64 	%fd31, [%rd7];
	st.global.f64 	[%rd11], %fd31;
	st.global.f64 	[%rd12], %fd31;
$L__BB0_56:
	not.pred 	%p100, %p1;
	@%p100 bra 	$L__BB0_59;
	setp.eq.s32 	%p101, %r3, 0;
	setp.ge.s32 	%p102, %r3, %r9;
	or.pred  	%p103, %p101, %p102;
	@%p103 bra 	$L__BB0_59;
	ld.global.f64 	%fd32, [%rd7];
	st.global.f64 	[%rd12], %fd32;
	st.global.f64 	[%rd10], %fd32;
$L__BB0_59:
	@%p31 bra 	$L__BB0_62;
	setp.eq.s32 	%p105, %r3, 0;
	setp.ge.s32 	%p106, %r3, %r9;
	or.pred  	%p107, %p105, %p106;
	@%p107 bra 	$L__BB0_62;
	ld.global.f64 	%fd33, [%rd7];
	st.global.f64 	[%rd10], %fd33;
	st.global.f64 	[%rd13], %fd33;
$L__BB0_62:
	@%p41 bra 	$L__BB0_65;
	setp.eq.s32 	%p109, %r3, 0;
	setp.ge.s32 	%p110, %r3, %r9;
	or.pred  	%p111, %p109, %p110;
	@%p111 bra 	$L__BB0_65;
	ld.global.f64 	%fd34, [%rd7];
	st.global.f64 	[%rd11], %fd34;
	st.global.f64 	[%rd13], %fd34;
$L__BB0_65:
	ret;

}


// ===== COMPILED SASS (sm_100) =====

	.target	sm_100

	.elftype	@"ET_EXEC"


//--------------------- .note.nv.tkinfo           --------------------------
	.section	.note.nv.tkinfo,"",@"SHT_NOTE"
	.sectionflags	@"SHF_NOTE_NV_TKINFO"
	.tkinfo
        /*0018*/ 	.word	0x00000002
        /*0030*/ 	.string	""
        /*0030*/ 	.string	"ptxas"
        /*0030*/ 	.string	"Cuda compilation tools, release 13.0, V13.0.88"
        /*0030*/ 	.string	"Build cuda_13.0.r13.0/compiler.36424714_0"
        /*0030*/ 	.string	"-arch sm_100 -m 64 "



//--------------------- .note.nv.cuinfo           --------------------------
	.section	.note.nv.cuinfo,"",@"SHT_NOTE"
	.sectionflags	@"SHF_NOTE_NV_CUINFO"
        /*0018*/ 	.short	0x0002
        /*001a*/ 	.short	0x0064
        /*001c*/ 	.short	0x0082
	.zero		2


//--------------------- .nv.info                  --------------------------
	.section	.nv.info,"",@"SHT_CUDA_INFO"
	.align	4


	//----- nvinfo : EIATTR_REGCOUNT
	.align		4
        /*0000*/ 	.byte	0x04, 0x2f
        /*0002*/ 	.short	(.L_1 - .L_0)
	.align		4
.L_0:
        /*0004*/ 	.word	index@(get_ghost)
        /*0008*/ 	.word	0x00000028


	//----- nvinfo : EIATTR_FRAME_SIZE
	.align		4
.L_1:
        /*000c*/ 	.byte	0x04, 0x11
        /*000e*/ 	.short	(.L_3 - .L_2)
	.align		4
.L_2:
        /*0010*/ 	.word	index@(get_ghost)
        /*0014*/ 	.word	0x00000000


	//----- nvinfo : EIATTR_MIN_STACK_SIZE
	.align		4
.L_3:
        /*0018*/ 	.byte	0x04, 0x12
        /*001a*/ 	.short	(.L_5 - .L_4)
	.align		4
.L_4:
        /*001c*/ 	.word	index@(get_ghost)
        /*0020*/ 	.word	0x00000000
.L_5:


//--------------------- .nv.compat                --------------------------
	.section	.nv.compat,"",@"SHT_CUDA_COMPAT_INFO"
	.align	4
        /*0000*/ 	.byte	0x02, 0x09, 0x00, 0x00, 0x02, 0x02, 0x01, 0x00, 0x02, 0x05, 0x05, 0x00, 0x03, 0x07, 0x01, 0x01
        /*0010*/ 	.byte	0x02, 0x03, 0x00, 0x00, 0x02, 0x06, 0x01, 0x00, 0x04, 0x0b, 0x08, 0x00, 0x09, 0x00, 0x00, 0x00
        /*0020*/ 	.byte	0x00, 0x00, 0x00, 0x00


//--------------------- .nv.info.get_ghost        --------------------------
	.section	.nv.info.get_ghost,"",@"SHT_CUDA_INFO"
	.sectionflags	@""
	.align	4


	//----- nvinfo : EIATTR_CUDA_API_VERSION
	.align		4
        /*0000*/ 	.byte	0x04, 0x37
        /*0002*/ 	.short	(.L_7 - .L_6)
.L_6:
        /*0004*/ 	.word	0x00000082


	//----- nvinfo : EIATTR_KPARAM_INFO
	.align		4
.L_7:
        /*0008*/ 	.byte	0x04, 0x17
        /*000a*/ 	.short	(.L_9 - .L_8)
.L_8:
        /*000c*/ 	.word	0x00000000
        /*0010*/ 	.short	0x0009
        /*0012*/ 	.short	0x0040
        /*0014*/ 	.byte	0x00, 0xf5, 0x21, 0x00


	//----- nvinfo : EIATTR_KPARAM_INFO
	.align		4
.L_9:
        /*0018*/ 	.byte	0x04, 0x17
        /*001a*/ 	.short	(.L_11 - .L_10)
.L_10:
        /*001c*/ 	.word	0x00000000
        /*0020*/ 	.short	0x0008
        /*0022*/ 	.short	0x0038
        /*0024*/ 	.byte	0x00, 0xf5, 0x21, 0x00


	//----- nvinfo : EIATTR_KPARAM_INFO
	.align		4
.L_11:
        /*0028*/ 	.byte	0x04, 0x17
        /*002a*/ 	.short	(.L_13 - .L_12)
.L_12:
        /*002c*/ 	.word	0x00000000
        /*0030*/ 	.short	0x0007
        /*0032*/ 	.short	0x0030
        /*0034*/ 	.byte	0x00, 0xf5, 0x21, 0x00


	//----- nvinfo : EIATTR_KPARAM_INFO
	.align		4
.L_13:
        /*0038*/ 	.byte	0x04, 0x17
        /*003a*/ 	.short	(.L_15 - .L_14)
.L_14:
        /*003c*/ 	.word	0x00000000
        /*0040*/ 	.short	0x0006
        /*0042*/ 	.short	0x0028
        /*0044*/ 	.byte	0x00, 0xf5, 0x21, 0x00


	//----- nvinfo : EIATTR_KPARAM_INFO
	.align		4
.L_15:
        /*0048*/ 	.byte	0x04, 0x17
        /*004a*/ 	.short	(.L_17 - .L_16)
.L_16:
        /*004c*/ 	.word	0x00000000
        /*0050*/ 	.short	0x0005
        /*0052*/ 	.short	0x0020
        /*0054*/ 	.byte	0x00, 0xf5, 0x21, 0x00


	//----- nvinfo : EIATTR_KPARAM_INFO
	.align		4
.L_17:
        /*0058*/ 	.byte	0x04, 0x17
        /*005a*/ 	.short	(.L_19 - .L_18)
.L_18:
        /*005c*/ 	.word	0x00000000
        /*0060*/ 	.short	0x0004
        /*0062*/ 	.short	0x0018
        /*0064*/ 	.byte	0x00, 0xf5, 0x21, 0x00


	//----- nvinfo : EIATTR_KPARAM_INFO
	.align		4
.L_19:
        /*0068*/ 	.byte	0x04, 0x17
        /*006a*/ 	.short	(.L_21 - .L_20)
.L_20:
        /*006c*/ 	.word	0x00000000
        /*0070*/ 	.short	0x0003
        /*0072*/ 	.short	0x0010
        /*0074*/ 	.byte	0x00, 0xf5, 0x21, 0x00


	//----- nvinfo : EIATTR_KPARAM_INFO
	.align		4
.L_21:
        /*0078*/ 	.byte	0x04, 0x17
        /*007a*/ 	.short	(.L_23 - .L_22)
.L_22:
        /*007c*/ 	.word	0x00000000
        /*0080*/ 	.short	0x0002
        /*0082*/ 	.short	0x0008
        /*0084*/ 	.byte	0x00, 0xf0, 0x11, 0x00


	//----- nvinfo : EIATTR_KPARAM_INFO
	.align		4
.L_23:
        /*0088*/ 	.byte	0x04, 0x17
        /*008a*/ 	.short	(.L_25 - .L_24)
.L_24:
        /*008c*/ 	.word	0x00000000
        /*0090*/ 	.short	0x0001
        /*0092*/ 	.short	0x0004
        /*0094*/ 	.byte	0x00, 0xf0, 0x11, 0x00


	//----- nvinfo : EIATTR_KPARAM_INFO
	.align		4
.L_25:
        /*0098*/ 	.byte	0x04, 0x17
        /*009a*/ 	.short	(.L_27 - .L_26)
.L_26:
        /*009c*/ 	.word	0x00000000
        /*00a0*/ 	.short	0x0000
        /*00a2*/ 	.short	0x0000
        /*00a4*/ 	.byte	0x00, 0xf0, 0x11, 0x00


	//----- nvinfo : EIATTR_SPARSE_MMA_MASK
	.align		4
.L_27:
        /*00a8*/ 	.byte	0x03, 0x50
        /*00aa*/ 	.short	0x0000


	//----- nvinfo : EIATTR_MAXREG_COUNT
	.align		4
        /*00ac*/ 	.byte	0x03, 0x1b
        /*00ae*/ 	.short	0x00ff


	//----- nvinfo : EIATTR_MERCURY_ISA_VERSION
	.align		4
        /*00b0*/ 	.byte	0x03, 0x5f
        /*00b2*/ 	.short	0x0101


	//----- nvinfo : EIATTR_VRC_CTA_INIT_COUNT
	.align		4
        /*00b4*/ 	.byte	0x02, 0x4a
	.zero		1
	.zero		1


	//----- nvinfo : EIATTR_EXIT_INSTR_OFFSETS
	.align		4
        /*00b8*/ 	.byte	0x04, 0x1c
        /*00ba*/ 	.short	(.L_29 - .L_28)


	//   ....[0]....
.L_28:
        /*00bc*/ 	.word	0x00001230


	//   ....[1]....
        /*00c0*/ 	.word	0x00001240


	//   ....[2]....
        /*00c4*/ 	.word	0x00001280


	//----- nvinfo : EIATTR_CRS_STACK_SIZE
	.align		4
.L_29:
        /*00c8*/ 	.byte	0x04, 0x1e
        /*00ca*/ 	.short	(.L_31 - .L_30)
.L_30:
        /*00cc*/ 	.word	0x00000000


	//----- nvinfo : EIATTR_CBANK_PARAM_SIZE
	.align		4
.L_31:
        /*00d0*/ 	.byte	0x03, 0x19
        /*00d2*/ 	.short	0x0048


	//----- nvinfo : EIATTR_PARAM_CBANK
	.align		4
        /*00d4*/ 	.byte	0x04, 0x0a
        /*00d6*/ 	.short	(.L_33 - .L_32)
	.align		4
.L_32:
        /*00d8*/ 	.word	index@(.nv.constant0.get_ghost)
        /*00dc*/ 	.short	0x0380
        /*00de*/ 	.short	0x0048


	//----- nvinfo : EIATTR_SW_WAR
	.align		4
.L_33:
        /*00e0*/ 	.byte	0x04, 0x36
        /*00e2*/ 	.short	(.L_35 - .L_34)
.L_34:
        /*00e4*/ 	.word	0x00000008
.L_35:


//--------------------- .nv.callgraph             --------------------------
	.section	.nv.callgraph,"",@"SHT_CUDA_CALLGRAPH"
	.align	4
	.sectionentsize	8
	.align		4
        /*0000*/ 	.word	0x00000000
	.align		4
        /*0004*/ 	.word	0xffffffff
	.align		4
        /*0008*/ 	.word	0x00000000
	.align		4
        /*000c*/ 	.word	0xfffffffe
	.align		4
        /*0010*/ 	.word	0x00000000
	.align		4
        /*0014*/ 	.word	0xfffffffd
	.align		4
        /*0018*/ 	.word	0x00000000
	.align		4
        /*001c*/ 	.word	0xfffffffc


//--------------------- .text.get_ghost           --------------------------
	.section	.text.get_ghost,"ax",@progbits
	.align	128
        .global         get_ghost
        .type           get_ghost,@function
        .size           get_ghost,(.L_x_49 - get_ghost)
        .other          get_ghost,@"STO_CUDA_ENTRY STV_DEFAULT"
get_ghost:
.text.get_ghost:
[----:B------:R-:W-:Y:S01]  /*0000*/  LDC R1, c[0x0][0x37c] ;  /* 0x0000df00ff017b82 */ /* 0x000fe20000000800 */
[----:B------:R-:W0:Y:S07]  /*0010*/  S2R R34, SR_TID.Z ;  /* 0x0000000000227919 */ /* 0x000e2e0000002300 */
[----:B------:R-:W1:Y:S01]  /*0020*/  LDC R17, c[0x0][0x360] ;  /* 0x0000d800ff117b82 */ /* 0x000e620000000800 */
[----:B------:R-:W2:Y:S01]  /*0030*/  LDCU.64 UR6, c[0x0][0x380] ;  /* 0x00007000ff0677ac */ /* 0x000ea20008000a00 */
[----:B------:R-:W-:Y:S01]  /*0040*/  BSSY.RECONVERGENT B0, `(.L_x_0) ;  /* 0x0000046000007945 */ /* 0x000fe20003800200 */
[----:B------:R-:W3:Y:S01]  /*0050*/  S2R R5, SR_TID.Y ;  /* 0x0000000000057919 */ /* 0x000ee20000002200 */
[----:B------:R-:W4:Y:S01]  /*0060*/  LDCU.64 UR10, c[0x0][0x358] ;  /* 0x00006b00ff0a77ac */ /* 0x000f220008000a00 */
[----:B------:R-:W1:Y:S03]  /*0070*/  S2R R4, SR_TID.X ;  /* 0x0000000000047919 */ /* 0x000e660000002100 */
[----:B------:R-:W3:Y:S08]  /*0080*/  LDC R0, c[0x0][0x364] ;  /* 0x0000d900ff007b82 */ /* 0x000ef00000000800 */
[----:B------:R-:W0:Y:S08]  /*0090*/  S2UR UR8, SR_CTAID.Z ;  /* 0x00000000000879c3 */ /* 0x000e300000002700 */
[----:B------:R-:W0:Y:S08]  /*00a0*/  LDC R3, c[0x0][0x368] ;  /* 0x0000da00ff037b82 */ /* 0x000e300000000800 */
[----:B------:R-:W3:Y:S08]  /*00b0*/  S2UR UR5, SR_CTAID.Y ;  /* 0x00000000000579c3 */ /* 0x000ef00000002600 */
[----:B------:R-:W1:Y:S01]  /*00c0*/  S2UR UR4, SR_CTAID.X ;  /* 0x00000000000479c3 */ /* 0x000e620000002500 */
[----:B0-----:R-:W-:-:S07]  /*00d0*/  IMAD R34, R3, UR8, R34 ;  /* 0x0000000803227c24 */ /* 0x001fce000f8e0222 */
[----:B------:R-:W0:Y:S01]  /*00e0*/  LDC.64 R14, c[0x0][0x390] ;  /* 0x0000e400ff0e7b82 */ /* 0x000e220000000a00 */
[----:B--2---:R-:W-:Y:S01]  /*00f0*/  UIADD3 UR8, UPT, UPT, UR6, -0xa, URZ ;  /* 0xfffffff606087890 */ /* 0x004fe2000fffe0ff */
[----:B---3--:R-:W-:-:S06]  /*0100*/  IMAD R5, R0, UR5, R5 ;  /* 0x0000000500057c24 */ /* 0x008fcc000f8e0205 */
[----:B------:R-:W2:Y:S01]  /*0110*/  LDC.64 R6, c[0x0][0x398] ;  /* 0x0000e600ff067b82 */ /* 0x000ea20000000a00 */
[----:B------:R-:W-:Y:S01]  /*0120*/  VIADD R0, R34, 0x4 ;  /* 0x0000000422007836 */ /* 0x000fe20000000000 */
[----:B------:R-:W-:-:S03]  /*0130*/  UIADD3 UR5, UPT, UPT, UR7, -0x8, URZ ;  /* 0xfffffff807057890 */ /* 0x000fc6000fffe0ff */
[--C-:B------:R-:W-:Y:S02]  /*0140*/  IMAD R0, R0, UR7, R5.reuse ;  /* 0x0000000700007c24 */ /* 0x100fe4000f8e0205 */
[----:B-1----:R-:W-:Y:S01]  /*0150*/  IMAD R4, R17, UR4, R4 ;  /* 0x0000000411047c24 */ /* 0x002fe2000f8e0204 */
[----:B------:R-:W1:Y:S01]  /*0160*/  LDC.64 R8, c[0x0][0x3a0] ;  /* 0x0000e800ff087b82 */ /* 0x000e620000000a00 */
[----:B------:R-:W-:Y:S01]  /*0170*/  VIADD R3, R0, 0x4 ;  /* 0x0000000400037836 */ /* 0x000fe20000000000 */
[----:B------:R-:W-:Y:S01]  /*0180*/  UIADD3 UR4, UPT, UPT, UR6, -0x8, URZ ;  /* 0xfffffff806047890 */ /* 0x000fe2000fffe0ff */
[----:B------:R-:W-:Y:S01]  /*0190*/  IMAD R0, R34, UR5, R5 ;  /* 0x0000000522007c24 */ /* 0x000fe2000f8e0205 */
[----:B------:R-:W-:Y:S01]  /*01a0*/  ISETP.GT.AND P0, PT, R4, UR8, PT ;  /* 0x0000000804007c0c */ /* 0x000fe2000bf04270 */
[----:B------:R-:W-:-:S03]  /*01b0*/  IMAD R3, R3, UR6, R4 ;  /* 0x0000000603037c24 */ /* 0x000fc6000f8e0204 */
[----:B------:R-:W3:Y:S01]  /*01c0*/  LDC.64 R10, c[0x0][0x3a8] ;  /* 0x0000ea00ff0a7b82 */ /* 0x000ee20000000a00 */
[----:B------:R-:W-:Y:S01]  /*01d0*/  ISETP.LT.OR P0, PT, R4, 0x1, P0 ;  /* 0x000000010400780c */ /* 0x000fe20000701670 */
[----:B------:R-:W-:Y:S02]  /*01e0*/  VIADD R3, R3, 0x4 ;  /* 0x0000000403037836 */ /* 0x000fe40000000000 */
[----:B------:R-:W-:Y:S02]  /*01f0*/  IMAD R2, R34, UR4, R4 ;  /* 0x0000000422027c24 */ /* 0x000fe4000f8e0204 */
[----:B0-----:R-:W-:Y:S02]  /*0200*/  IMAD.WIDE R14, R3, 0x8, R14 ;  /* 0x00000008030e7825 */ /* 0x001fe400078e020e */
[----:B------:R-:W0:Y:S02]  /*0210*/  LDC.64 R12, c[0x0][0x3b0] ;  /* 0x0000ec00ff0c7b82 */ /* 0x000e240000000a00 */
[----:B------:R-:W-:-:S04]  /*0220*/  IMAD R3, R5, UR4, R4 ;  /* 0x0000000405037c24 */ /* 0x000fc8000f8e0204 */
[----:B--2---:R-:W-:-:S04]  /*0230*/  IMAD.WIDE R16, R3, 0x8, R6 ;  /* 0x0000000803107825 */ /* 0x004fc800078e0206 */
[----:B-1----:R-:W-:-:S04]  /*0240*/  IMAD.WIDE R18, R3, 0x8, R8 ;  /* 0x0000000803127825 */ /* 0x002fc800078e0208 */
[----:B---3--:R-:W-:-:S04]  /*0250*/  IMAD.WIDE R20, R2, 0x8, R10 ;  /* 0x0000000802147825 */ /* 0x008fc800078e020a */
[----:B0-----:R-:W-:Y:S01]  /*0260*/  IMAD.WIDE R22, R2, 0x8, R12 ;  /* 0x0000000802167825 */ /* 0x001fe200078e020c */
[----:B----4-:R-:W-:Y:S06]  /*0270*/  @P0 BRA `(.L_x_1) ;  /* 0x0000000000880947 */ /* 0x010fec0003800000 */
[----:B------:R-:W-:Y:S01]  /*0280*/  UIADD3 UR4, UPT, UPT, UR7, -0xa, URZ ;  /* 0xfffffff607047890 */ /* 0x000fe2000fffe0ff */
[----:B------:R-:W-:Y:S05]  /*0290*/  BSSY.RECONVERGENT B1, `(.L_x_2) ;  /* 0x0000010000017945 */ /* 0x000fea0003800200 */
[----:B------:R-:W-:-:S04]  /*02a0*/  ISETP.GT.AND P0, PT, R5, UR4, PT ;  /* 0x0000000405007c0c */ /* 0x000fc8000bf04270 */
[----:B------:R-:W-:-:S13]  /*02b0*/  ISETP.EQ.OR P0, PT, R5, RZ, P0 ;  /* 0x000000ff0500720c */ /* 0x000fda0000702670 */
[----:B------:R-:W-:Y:S05]  /*02c0*/  @P0 BRA `(.L_x_3) ;  /* 0x0000000000300947 */ /* 0x000fea0003800000 */
[----:B------:R-:W-:Y:S01]  /*02d0*/  ISETP.NE.AND P0, PT, R34, RZ, PT ;  /* 0x000000ff2200720c */ /* 0x000fe20003f05270 */
[----:B------:R-:W-:-:S12]  /*02e0*/  BSSY.RECONVERGENT B2, `(.L_x_4) ;  /* 0x0000004000027945 */ /* 0x000fd80003800200 */
[----:B------:R-:W-:Y:S05]  /*02f0*/  @P0 BRA `(.L_x_5) ;  /* 0x0000000000080947 */ /* 0x000fea0003800000 */
[----:B------:R-:W2:Y:S04]  /*0300*/  LDG.E.64 R24, desc[UR10][R14.64] ;  /* 0x0000000a0e187981 */ /* 0x000ea8000c1e1b00 */
[----:B--2---:R0:W-:Y:S02]  /*0310*/  STG.E.64 desc[UR10][R16.64], R24 ;  /* 0x0000001810007986 */ /* 0x0041e4000c101b0a */
.L_x_5:
[----:B------:R-:W-:Y:S05]  /*0320*/  BSYNC.RECONVERGENT B2 ;  /* 0x0000000000027941 */ /* 0x000fea0003800200 */
.L_x_4:
[----:B------:R-:W1:Y:S02]  /*0330*/  LDCU UR4, c[0x0][0x388] ;  /* 0x00007100ff0477ac */ /* 0x000e640008000800 */
[----:B-1----:R-:W-:-:S06]  /*0340*/  UIADD3 UR4, UPT, UPT, UR4, -0x9, URZ ;  /* 0xfffffff704047890 */ /* 0x002fcc000fffe0ff */
[----:B------:R-:W-:-:S13]  /*0350*/  ISETP.NE.AND P0, PT, R34, UR4, PT ;  /* 0x0000000422007c0c */ /* 0x000fda000bf05270 */
[----:B------:R-:W-:Y:S05]  /*0360*/  @P0 BRA `(.L_x_3) ;  /* 0x0000000000080947 */ /* 0x000fea0003800000 */
[----:B0-----:R-:W2:Y:S04]  /*0370*/  LDG.E.64 R24, desc[UR10][R14.64] ;  /* 0x0000000a0e187981 */ /* 0x001ea8000c1e1b00 */
[----:B--2---:R1:W-:Y:S02]  /*0380*/  STG.E.64 desc[UR10][R18.64], R24 ;  /* 0x0000001812007986 */ /* 0x0043e4000c101b0a */
.L_x_3:
[----:B------:R-:W-:Y:S05]  /*0390*/  BSYNC.RECONVERGENT B1 ;  /* 0x0000000000017941 */ /* 0x000fea0003800200 */
.L_x_2:
[----:B------:R-:W2:Y:S02]  /*03a0*/  LDCU UR4, c[0x0][0x388] ;  /* 0x00007100ff0477ac */ /* 0x000ea40008000800 */
[----:B--2---:R-:W-:-:S06]  /*03b0*/  UIADD3 UR4, UPT, UPT, UR4, -0xa, URZ ;  /* 0xfffffff604047890 */ /* 0x004fcc000fffe0ff */
[----:B------:R-:W-:-:S04]  /*03c0*/  ISETP.GT.AND P0, PT, R34, UR4, PT ;  /* 0x0000000422007c0c */ /* 0x000fc8000bf04270 */
[----:B------:R-:W-:-:S13]  /*03d0*/  ISETP.EQ.OR P0, PT, R34, RZ, P0 ;  /* 0x000000ff2200720c */ /* 0x000fda0000702670 */
[----:B------:R-:W-:Y:S05]  /*03e0*/  @P0 BRA `(.L_x_1) ;  /* 0x00000000002c0947 */ /* 0x000fea0003800000 */
[----:B------:R-:W-:Y:S01]  /*03f0*/  ISETP.NE.AND P0, PT, R5, RZ, PT ;  /* 0x000000ff0500720c */ /* 0x000fe20003f05270 */
[----:B------:R-:W-:-:S12]  /*0400*/  BSSY.RECONVERGENT B1, `(.L_x_6) ;  /* 0x0000004000017945 */ /* 0x000fd80003800200 */
[----:B------:R-:W-:Y:S05]  /*0410*/  @P0 BRA `(.L_x_7) ;  /* 0x0000000000080947 */ /* 0x000fea0003800000 */
[----:B01----:R-:W2:Y:S04]  /*0420*/  LDG.E.64 R24, desc[UR10][R14.64] ;  /* 0x0000000a0e187981 */ /* 0x003ea8000c1e1b00 */
[----:B--2---:R2:W-:Y:S02]  /*0430*/  STG.E.64 desc[UR10][R22.64], R24 ;  /* 0x0000001816007986 */ /* 0x0045e4000c101b0a */
.L_x_7:
[----:B------:R-:W-:Y:S05]  /*0440*/  BSYNC.RECONVERGENT B1 ;  /* 0x0000000000017941 */ /* 0x000fea0003800200 */
.L_x_6:
[----:B------:R-:W-:-:S06]  /*0450*/  UIADD3 UR4, UPT, UPT, UR7, -0x9, URZ ;  /* 0xfffffff707047890 */ /* 0x000fcc000fffe0ff */
[----:B------:R-:W-:-:S13]  /*0460*/  ISETP.NE.AND P0, PT, R5, UR4, PT ;  /* 0x0000000405007c0c */ /* 0x000fda000bf05270 */
[----:B------:R-:W-:Y:S05]  /*0470*/  @P0 BRA `(.L_x_1) ;  /* 0x0000000000080947 */ /* 0x000fea0003800000 */
[----:B012---:R-:W2:Y:S04]  /*0480*/  LDG.E.64 R24, desc[UR10][R14.64] ;  /* 0x0000000a0e187981 */ /* 0x007ea8000c1e1b00 */
[----:B--2---:R3:W-:Y:S02]  /*0490*/  STG.E.64 desc[UR10][R20.64], R24 ;  /* 0x0000001814007986 */ /* 0x0047e4000c101b0a */
.L_x_1:
[----:B------:R-:W-:Y:S05]  /*04a0*/  BSYNC.RECONVERGENT B0 ;  /* 0x0000000000007941 */ /* 0x000fea0003800200 */
.L_x_0:
[----:B------:R-:W4:Y:S01]  /*04b0*/  LDCU UR4, c[0x0][0x388] ;  /* 0x00007100ff0477ac */ /* 0x000f220008000800 */
[----:B0123--:R-:W0:Y:S01]  /*04c0*/  LDC.64 R24, c[0x0][0x3b8] ;  /* 0x0000ee00ff187b82 */ /* 0x00fe220000000a00 */
[----:B------:R-:W-:Y:S01]  /*04d0*/  ISETP.NE.AND P4, PT, R5, RZ, PT ;  /* 0x000000ff0500720c */ /* 0x000fe20003f85270 */
[----:B------:R-:W-:Y:S01]  /*04e0*/  BSSY.RECONVERGENT B0, `(.L_x_8) ;  /* 0x0000016000007945 */ /* 0x000fe20003800200 */
[----:B------:R-:W-:-:S05]  /*04f0*/  UIADD3 UR5, UPT, UPT, UR7, -0xa, URZ ;  /* 0xfffffff607057890 */ /* 0x000fca000fffe0ff */
[----:B------:R-:W1:Y:S01]  /*0500*/  LDC.64 R26, c[0x0][0x3c0] ;  /* 0x0000f000ff1a7b82 */ /* 0x000e620000000a00 */
[----:B------:R-:W-:Y:S01]  /*0510*/  ISETP.GT.OR P0, PT, R5, UR5, !P4 ;  /* 0x0000000505007c0c */ /* 0x000fe2000e704670 */
[----:B----4-:R-:W-:-:S06]  /*0520*/  UIADD3 UR8, UPT, UPT, UR4, -0xa, URZ ;  /* 0xfffffff604087890 */ /* 0x010fcc000fffe0ff */
[----:B------:R-:W-:Y:S01]  /*0530*/  ISETP.GT.AND P1, PT, R34, UR8, PT ;  /* 0x0000000822007c0c */ /* 0x000fe2000bf24270 */
[----:B0-----:R-:W-:-:S03]  /*0540*/  IMAD.WIDE R28, R0, 0x8, R24 ;  /* 0x00000008001c7825 */ /* 0x001fc600078e0218 */
[----:B------:R-:W-:-:S04]  /*0550*/  ISETP.EQ.OR P1, PT, R34, RZ, P1 ;  /* 0x000000ff2200720c */ /* 0x000fc80000f22670 */
[----:B------:R-:W-:Y:S01]  /*0560*/  PLOP3.LUT P0, PT, P0, P1, PT, 0xf8, 0x8f ;  /* 0x00000000008f781c */ /* 0x000fe20000703f70 */
[----:B-1----:R-:W-:-:S12]  /*0570*/  IMAD.WIDE R30, R0, 0x8, R26 ;  /* 0x00000008001e7825 */ /* 0x002fd800078e021a */
[----:B------:R-:W-:Y:S05]  /*0580*/  @P0 BRA `(.L_x_9) ;  /* 0x00000000002c0947 */ /* 0x000fea0003800000 */
[----:B------:R-:W-:Y:S01]  /*0590*/  ISETP.NE.AND P0, PT, R4, RZ, PT ;  /* 0x000000ff0400720c */ /* 0x000fe20003f05270 */
[----:B------:R-:W-:-:S12]  /*05a0*/  BSSY.RECONVERGENT B1, `(.L_x_10) ;  /* 0x0000004000017945 */ /* 0x000fd80003800200 */
[----:B------:R-:W-:Y:S05]  /*05b0*/  @P0 BRA `(.L_x_11) ;  /* 0x0000000000080947 */ /* 0x000fea0003800000 */
[----:B------:R-:W2:Y:S04]  /*05c0*/  LDG.E.64 R32, desc[UR10][R14.64] ;  /* 0x0000000a0e207981 */ /* 0x000ea8000c1e1b00 */
[----:B--2---:R0:W-:Y:S02]  /*05d0*/  STG.E.64 desc[UR10][R28.64], R32 ;  /* 0x000000201c007986 */ /* 0x0041e4000c101b0a */
.L_x_11:
[----:B------:R-:W-:Y:S05]  /*05e0*/  BSYNC.RECONVERGENT B1 ;  /* 0x0000000000017941 */ /* 0x000fea0003800200 */
.L_x_10:
[----:B------:R-:W-:-:S06]  /*05f0*/  UIADD3 UR5, UPT, UPT, UR6, -0x9, URZ ;  /* 0xfffffff706057890 */ /* 0x000fcc000fffe0ff */
[----:B------:R-:W-:-:S13]  /*0600*/  ISETP.NE.AND P0, PT, R4, UR5, PT ;  /* 0x0000000504007c0c */ /* 0x000fda000bf05270 */
[----:B------:R-:W-:Y:S05]  /*0610*/  @P0 BRA `(.L_x_9) ;  /* 0x0000000000080947 */ /* 0x000fea0003800000 */
[----:B0-----:R-:W2:Y:S04]  /*0620*/  LDG.E.64 R32, desc[UR10][R14.64] ;  /* 0x0000000a0e207981 */ /* 0x001ea8000c1e1b00 */
[----:B--2---:R1:W-:Y:S02]  /*0630*/  STG.E.64 desc[UR10][R30.64], R32 ;  /* 0x000000201e007986 */ /* 0x0043e4000c101b0a */
.L_x_9:
[----:B------:R-:W-:Y:S05]  /*0640*/  BSYNC.RECONVERGENT B0 ;  /* 0x0000000000007941 */ /* 0x000fea0003800200 */
.L_x_8:
[----:B------:R-:W-:Y:S01]  /*0650*/  LOP3.LUT P5, RZ, R4, R5, RZ, 0xfc, !PT ;  /* 0x0000000504ff7212 */ /* 0x000fe200078afcff */
[----:B------:R-:W-:Y:S01]  /*0660*/  BSSY.RECONVERGENT B0, `(.L_x_12) ;  /* 0x0000017000007945 */ /* 0x000fe20003800200 */
[----:B------:R-:W-:-:S04]  /*0670*/  IMAD.WIDE.U32 R6, R3, 0x8, R6 ;  /* 0x0000000803067825 */ /* 0x000fc800078e0006 */
[----:B------:R-:W-:-:S04]  /*0680*/  IMAD.WIDE.U32 R8, R3, 0x8, R8 ;  /* 0x0000000803087825 */ /* 0x000fc800078e0008 */
[----:B------:R-:W-:-:S04]  /*0690*/  IMAD.WIDE.U32 R24, R0, 0x8, R24 ;  /* 0x0000000800187825 */ /* 0x000fc800078e0018 */
[----:B01----:R-:W-:Y:S01]  /*06a0*/  IMAD.WIDE.U32 R32, R2, 0x8, R12 ;  /* 0x0000000802207825 */ /* 0x003fe200078e000c */
[----:B------:R-:W-:Y:S06]  /*06b0*/  @P5 BRA `(.L_x_13) ;  /* 0x0000000000445947 */ /* 0x000fec0003800000 */
[----:B------:R-:W-:Y:S01]  /*06c0*/  ISETP.NE.AND P0, PT, R34, RZ, PT ;  /* 0x000000ff2200720c */ /* 0x000fe20003f05270 */
[----:B------:R-:W-:-:S12]  /*06d0*/  BSSY.RECONVERGENT B1, `(.L_x_14) ;  /* 0x0000007000017945 */ /* 0x000fd80003800200 */
[----:B------:R-:W-:Y:S05]  /*06e0*/  @P0 BRA `(.L_x_15) ;  /* 0x0000000000140947 */ /* 0x000fea0003800000 */
[----:B------:R-:W2:Y:S04]  /*06f0*/  LDG.E.64 R36, desc[UR10][R14.64] ;  /* 0x0000000a0e247981 */ /* 0x000ea8000c1e1b00 */
[----:B--2---:R0:W-:Y:S04]  /*0700*/  STG.E.64 desc[UR10][R24.64], R36 ;  /* 0x0000002418007986 */ /* 0x0041e8000c101b0a */
[----:B------:R0:W-:Y:S04]  /*0710*/  STG.E.64 desc[UR10][R32.64], R36 ;  /* 0x0000002420007986 */ /* 0x0001e8000c101b0a */
[----:B------:R-:W2:Y:S04]  /*0720*/  LDG.E.64 R12, desc[UR10][R14.64] ;  /* 0x0000000a0e0c7981 */ /* 0x000ea8000c1e1b00 */
[----:B--2---:R0:W-:Y:S02]  /*0730*/  STG.E.64 desc[UR10][R6.64], R12 ;  /* 0x0000000c06007986 */ /* 0x0041e4000c101b0a */
.L_x_15:
[----:B------:R-:W-:Y:S05]  /*0740*/  BSYNC.RECONVERGENT B1 ;  /* 0x0000000000017941 */ /* 0x000fea0003800200 */
.L_x_14:
[----:B------:R-:W-:-:S06]  /*0750*/  UIADD3 UR5, UPT, UPT, UR4, -0x9, URZ ;  /* 0xfffffff704057890 */ /* 0x000fcc000fffe0ff */
[----:B------:R-:W-:-:S13]  /*0760*/  ISETP.NE.AND P0, PT, R34, UR5, PT ;  /* 0x0000000522007c0c */ /* 0x000fda000bf05270 */
[----:B------:R-:W-:Y:S05]  /*0770*/  @P0 BRA `(.L_x_13) ;  /* 0x0000000000140947 */ /* 0x000fea0003800000 */
[----:B0-----:R-:W2:Y:S04]  /*0780*/  LDG.E.64 R36, desc[UR10][R14.64] ;  /* 0x0000000a0e247981 */ /* 0x001ea8000c1e1b00 */
[----:B--2---:R1:W-:Y:S04]  /*0790*/  STG.E.64 desc[UR10][R28.64], R36 ;  /* 0x000000241c007986 */ /* 0x0043e8000c101b0a */
[----:B------:R1:W-:Y:S04]  /*07a0*/  STG.E.64 desc[UR10][R22.64], R36 ;  /* 0x0000002416007986 */ /* 0x0003e8000c101b0a */
[----:B------:R-:W2:Y:S04]  /*07b0*/  LDG.E.64 R12, desc[UR10][R14.64] ;  /* 0x0000000a0e0c7981 */ /* 0x000ea8000c1e1b00 */
[----:B--2---:R1:W-:Y:S02]  /*07c0*/  STG.E.64 desc[UR10][R8.64], R12 ;  /* 0x0000000c08007986 */ /* 0x0043e4000c101b0a */
.L_x_13:
[----:B------:R-:W-:Y:S05]  /*07d0*/  BSYNC.RECONVERGENT B0 ;  /* 0x0000000000007941 */ /* 0x000fea0003800200 */
.L_x_12:
[----:B------:R-:W-:Y:S01]  /*07e0*/  UIADD3 UR6, UPT, UPT, UR6, -0x9, URZ ;  /* 0xfffffff706067890 */ /* 0x000fe2000fffe0ff */
[----:B------:R-:W-:Y:S01]  /*07f0*/  BSSY.RECONVERGENT B0, `(.L_x_16) ;  /* 0x0000015000007945 */ /* 0x000fe20003800200 */
[----:B------:R-:W-:-:S04]  /*0800*/  IMAD.WIDE.U32 R26, R0, 0x8, R26 ;  /* 0x00000008001a7825 */ /* 0x000fc800078e001a */
[----:B------:R-:W-:-:S13]  /*0810*/  ISETP.EQ.AND P4, PT, R4, UR6, !P4 ;  /* 0x0000000604007c0c */ /* 0x000fda000e782270 */
[----:B------:R-:W-:Y:S05]  /*0820*/  @!P4 BRA `(.L_x_17) ;  /* 0x000000000044c947 */ /* 0x000fea0003800000 */
[----:B------:R-:W-:Y:S01]  /*0830*/  ISETP.NE.AND P0, PT, R34, RZ, PT ;  /* 0x000000ff2200720c */ /* 0x000fe20003f05270 */
[----:B------:R-:W-:-:S12]  /*0840*/  BSSY.RECONVERGENT B1, `(.L_x_18) ;  /* 0x0000007000017945 */ /* 0x000fd80003800200 */
[----:B------:R-:W-:Y:S05]  /*0850*/  @P0 BRA `(.L_x_19) ;  /* 0x0000000000140947 */ /* 0x000fea0003800000 */
[----:B01----:R-:W2:Y:S04]  /*0860*/  LDG.E.64 R12, desc[UR10][R14.64] ;  /* 0x0000000a0e0c7981 */ /* 0x003ea8000c1e1b00 */
[----:B--2---:R2:W-:Y:S04]  /*0870*/  STG.E.64 desc[UR10][R26.64], R12 ;  /* 0x0000000c1a007986 */ /* 0x0045e8000c101b0a */
[----:B------:R2:W-:Y:S04]  /*0880*/  STG.E.64 desc[UR10][R22.64], R12 ;  /* 0x0000000c16007986 */ /* 0x0005e8000c101b0a */
[----:B------:R-:W3:Y:S04]  /*0890*/  LDG.E.64 R36, desc[UR10][R14.64] ;  /* 0x0000000a0e247981 */ /* 0x000ee8000c1e1b00 */
[----:B---3--:R2:W-:Y:S02]  /*08a0*/  STG.E.64 desc[UR10][R16.64], R36 ;  /* 0x0000002410007986 */ /* 0x0085e4000c101b0a */
.L_x_19:
[----:B------:R-:W-:Y:S05]  /*08b0*/  BSYNC.RECONVERGENT B1 ;  /* 0x0000000000017941 */ /* 0x000fea0003800200 */
.L_x_18:
[----:B------:R-:W-:-:S06]  /*08c0*/  UIADD3 UR5, UPT, UPT, UR4, -0x9, URZ ;  /* 0xfffffff704057890 */ /* 0x000fcc000fffe0ff */
[----:B------:R-:W-:-:S13]  /*08d0*/  ISETP.NE.AND P0, PT, R34, UR5, PT ;  /* 0x0000000522007c0c */ /* 0x000fda000bf05270 */
[----:B------:R-:W-:Y:S05]  /*08e0*/  @P0 BRA `(.L_x_17) ;  /* 0x0000000000140947 */ /* 0x000fea0003800000 */
[----:B012---:R-:W2:Y:S04]  /*08f0*/  LDG.E.64 R12, desc[UR10][R14.64] ;  /* 0x0000000a0e0c7981 */ /* 0x007ea8000c1e1b00 */
[----:B--2---:R3:W-:Y:S04]  /*0900*/  STG.E.64 desc[UR10][R30.64], R12 ;  /* 0x0000000c1e007986 */ /* 0x0047e8000c101b0a */
[----:B------:R3:W-:Y:S04]  /*0910*/  STG.E.64 desc[UR10][R22.64], R12 ;  /* 0x0000000c16007986 */ /* 0x0007e8000c101b0a */
[----:B------:R-:W2:Y:S04]  /*0920*/  LDG.E.64 R36, desc[UR10][R14.64] ;  /* 0x0000000a0e247981 */ /* 0x000ea8000c1e1b00 */
[----:B--2---:R3:W-:Y:S02]  /*0930*/  STG.E.64 desc[UR10][R18.64], R36 ;  /* 0x0000002412007986 */ /* 0x0047e4000c101b0a */
.L_x_17:
[----:B------:R-:W-:Y:S05]  /*0940*/  BSYNC.RECONVERGENT B0 ;  /* 0x0000000000007941 */ /* 0x000fea0003800200 */
.L_x_16:
[----:B------:R-:W-:Y:S01]  /*0950*/  UIADD3 UR7, UPT, UPT, UR7, -0x9, URZ ;  /* 0xfffffff707077890 */ /* 0x000fe2000fffe0ff */
[----:B------:R-:W-:Y:S01]  /*0960*/  BSSY.RECONVERGENT B0, `(.L_x_20) ;  /* 0x0000016000007945 */ /* 0x000fe20003800200 */
[----:B------:R-:W-:-:S04]  /*0970*/  IMAD.WIDE.U32 R2, R2, 0x8, R10 ;  /* 0x0000000802027825 */ /* 0x000fc800078e000a */
[----:B------:R-:W-:-:S04]  /*0980*/  ISETP.NE.AND P0, PT, R5, UR7, PT ;  /* 0x0000000705007c0c */ /* 0x000fc8000bf05270 */
[----:B------:R-:W-:-:S13]  /*0990*/  ISETP.EQ.AND P3, PT, R4, RZ, !P0 ;  /* 0x000000ff0400720c */ /* 0x000fda0004762270 */
[----:B------:R-:W-:Y:S05]  /*09a0*/  @!P3 BRA `(.L_x_21) ;  /* 0x000000000044b947 */ /* 0x000fea0003800000 */
[----:B------:R-:W-:Y:S01]  /*09b0*/  ISETP.NE.AND P1, PT, R34, RZ, PT ;  /* 0x000000ff2200720c */ /* 0x000fe20003f25270 */
[----:B------:R-:W-:-:S12]  /*09c0*/  BSSY.RECONVERGENT B1, `(.L_x_22) ;  /* 0x0000007000017945 */ /* 0x000fd80003800200 */
[----:B------:R-:W-:Y:S05]  /*09d0*/  @P1 BRA `(.L_x_23) ;  /* 0x0000000000141947 */ /* 0x000fea0003800000 */
[----:B------:R-:W4:Y:S04]  /*09e0*/  LDG.E.64 R10, desc[UR10][R14.64] ;  /* 0x0000000a0e0a7981 */ /* 0x000f28000c1e1b00 */
[----:B----4-:R4:W-:Y:S04]  /*09f0*/  STG.E.64 desc[UR10][R24.64], R10 ;  /* 0x0000000a18007986 */ /* 0x0109e8000c101b0a */
[----:B------:R4:W-:Y:S04]  /*0a00*/  STG.E.64 desc[UR10][R2.64], R10 ;  /* 0x0000000a02007986 */ /* 0x0009e8000c101b0a */
[----:B0123--:R-:W2:Y:S04]  /*0a10*/  LDG.E.64 R12, desc[UR10][R14.64] ;  /* 0x0000000a0e0c7981 */ /* 0x00fea8000c1e1b00 */
[----:B--2---:R4:W-:Y:S02]  /*0a20*/  STG.E.64 desc[UR10][R16.64], R12 ;  /* 0x0000000c10007986 */ /* 0x0049e4000c101b0a */
.L_x_23:
[----:B------:R-:W-:Y:S05]  /*0a30*/  BSYNC.RECONVERGENT B1 ;  /* 0x0000000000017941 */ /* 0x000fea0003800200 */
.L_x_22:
[----:B------:R-:W-:-:S06]  /*0a40*/  UIADD3 UR5, UPT, UPT, UR4, -0x9, URZ ;  /* 0xfffffff704057890 */ /* 0x000fcc000fffe0ff */
[----:B------:R-:W-:-:S13]  /*0a50*/  ISETP.NE.AND P1, PT, R34, UR5, PT ;  /* 0x0000000522007c0c */ /* 0x000fda000bf25270 */
[----:B------:R-:W-:Y:S05]  /*0a60*/  @P1 BRA `(.L_x_21) ;  /* 0x0000000000141947 */ /* 0x000fea0003800000 */
[----:B----4-:R-:W4:Y:S04]  /*0a70*/  LDG.E.64 R10, desc[UR10][R14.64] ;  /* 0x0000000a0e0a7981 */ /* 0x010f28000c1e1b00 */
[----:B----4-:R4:W-:Y:S04]  /*0a80*/  STG.E.64 desc[UR10][R28.64], R10 ;  /* 0x0000000a1c007986 */ /* 0x0109e8000c101b0a */
[----:B------:R4:W-:Y:S04]  /*0a90*/  STG.E.64 desc[UR10][R20.64], R10 ;  /* 0x0000000a14007986 */ /* 0x0009e8000c101b0a */
[----:B0123--:R-:W2:Y:S04]  /*0aa0*/  LDG.E.64 R12, desc[UR10][R14.64] ;  /* 0x0000000a0e0c7981 */ /* 0x00fea8000c1e1b00 */
[----:B--2---:R4:W-:Y:S02]  /*0ab0*/  STG.E.64 desc[UR10][R18.64], R12 ;  /* 0x0000000c12007986 */ /* 0x0049e4000c101b0a */
.L_x_21:
[----:B------:R-:W-:Y:S05]  /*0ac0*/  BSYNC.RECONVERGENT B0 ;  /* 0x0000000000007941 */ /* 0x000fea0003800200 */
.L_x_20:
[----:B------:R-:W-:Y:S01]  /*0ad0*/  ISETP.EQ.AND P0, PT, R4, UR6, !P0 ;  /* 0x0000000604007c0c */ /* 0x000fe2000c702270 */
[----:B------:R-:W-:Y:S03]  /*0ae0*/  BSSY.RECONVERGENT B0, `(.L_x_24) ;  /* 0x0000014000007945 */ /* 0x000fe60003800200 */
[----:B------:R-:W-:-:S09]  /*0af0*/  P2R R0, PR, RZ, 0x1 ;  /* 0x00000001ff007803 */ /* 0x000fd20000000000 */
[----:B------:R-:W-:Y:S05]  /*0b00*/  @!P0 BRA `(.L_x_25) ;  /* 0x0000000000448947 */ /* 0x000fea0003800000 */
[----:B------:R-:W-:Y:S01]  /*0b10*/  ISETP.NE.AND P0, PT, R34, RZ, PT ;  /* 0x000000ff2200720c */ /* 0x000fe20003f05270 */
[----:B------:R-:W-:-:S12]  /*0b20*/  BSSY.RECONVERGENT B1, `(.L_x_26) ;  /* 0x0000007000017945 */ /* 0x000fd80003800200 */
[----:B------:R-:W-:Y:S05]  /*0b30*/  @P0 BRA `(.L_x_27) ;  /* 0x0000000000140947 */ /* 0x000fea0003800000 */
[----:B----4-:R-:W4:Y:S04]  /*0b40*/  LDG.E.64 R10, desc[UR10][R14.64] ;  /* 0x0000000a0e0a7981 */ /* 0x010f28000c1e1b00 */
[----:B----4-:R4:W-:Y:S04]  /*0b50*/  STG.E.64 desc[UR10][R26.64], R10 ;  /* 0x0000000a1a007986 */ /* 0x0109e8000c101b0a */
[----:B------:R4:W-:Y:S04]  /*0b60*/  STG.E.64 desc[UR10][R20.64], R10 ;  /* 0x0000000a14007986 */ /* 0x0009e8000c101b0a */
[----:B0123--:R-:W2:Y:S04]  /*0b70*/  LDG.E.64 R12, desc[UR10][R14.64] ;  /* 0x0000000a0e0c7981 */ /* 0x00fea8000c1e1b00 */
[----:B--2---:R4:W-:Y:S02]  /*0b80*/  STG.E.64 desc[UR10][R16.64], R12 ;  /* 0x0000000c10007986 */ /* 0x0049e4000c101b0a */
.L_x_27:
[----:B------:R-:W-:Y:S05]  /*0b90*/  BSYNC.RECONVERGENT B1 ;  /* 0x0000000000017941 */ /* 0x000fea0003800200 */
.L_x_26:
        /* <DEDUP_REMOVED lines=8> */
.L_x_25:
[----:B------:R-:W-:Y:S05]  /*0c20*/  BSYNC.RECONVERGENT B0 ;  /* 0x0000000000007941 */ /* 0x000fea0003800200 */
.L_x_24:
[----:B------:R-:W-:Y:S01]  /*0c30*/  UIADD3 UR4, UPT, UPT, UR4, -0x9, URZ ;  /* 0xfffffff704047890 */ /* 0x000fe2000fffe0ff */
[----:B------:R-:W-:Y:S01]  /*0c40*/  LOP3.LUT P0, RZ, R4, R34, RZ, 0xfc, !PT ;  /* 0x0000002204ff7212 */ /* 0x000fe2000780fcff */
[----:B------:R-:W-:Y:S03]  /*0c50*/  BSSY.RECONVERGENT B0, `(.L_x_28) ;  /* 0x000000b000007945 */ /* 0x000fe60003800200 */
[C---:B------:R-:W-:Y:S02]  /*0c60*/  ISETP.EQ.OR P0, PT, R5.reuse, RZ, P0 ;  /* 0x000000ff0500720c */ /* 0x040fe40000702670 */
[----:B------:R-:W-:Y:S02]  /*0c70*/  ISETP.NE.AND P2, PT, R34, UR4, PT ;  /* 0x0000000422007c0c */ /* 0x000fe4000bf45270 */
[----:B------:R-:W-:Y:S02]  /*0c80*/  ISETP.GE.OR P0, PT, R5, UR7, P0 ;  /* 0x0000000705007c0c */ /* 0x000fe40008706670 */
[----:B------:R-:W-:-:S04]  /*0c90*/  ISETP.NE.OR P1, PT, R4, RZ, P2 ;  /* 0x000000ff0400720c */ /* 0x000fc80001725670 */
[----:B------:R-:W-:-:S04]  /*0ca0*/  ISETP.EQ.OR P1, PT, R5, RZ, P1 ;  /* 0x000000ff0500720c */ /* 0x000fc80000f22670 */
[----:B------:R-:W-:-:S13]  /*0cb0*/  ISETP.GE.OR P1, PT, R5, UR7, P1 ;  /* 0x0000000705007c0c */ /* 0x000fda0008f26670 */
[----:B------:R-:W-:Y:S05]  /*0cc0*/  @P1 BRA `(.L_x_29) ;  /* 0x00000000000c1947 */ /* 0x000fea0003800000 */
[----:B----4-:R-:W4:Y:S04]  /*0cd0*/  LDG.E.64 R10, desc[UR10][R14.64] ;  /* 0x0000000a0e0a7981 */ /* 0x010f28000c1e1b00 */
[----:B----4-:R4:W-:Y:S04]  /*0ce0*/  STG.E.64 desc[UR10][R28.64], R10 ;  /* 0x0000000a1c007986 */ /* 0x0109e8000c101b0a */
[----:B------:R4:W-:Y:S02]  /*0cf0*/  STG.E.64 desc[UR10][R18.64], R10 ;  /* 0x0000000a12007986 */ /* 0x0009e4000c101b0a */
.L_x_29:
[----:B------:R-:W-:Y:S05]  /*0d00*/  BSYNC.RECONVERGENT B0 ;  /* 0x0000000000007941 */ /* 0x000fea0003800200 */
.L_x_28:
[----:B----4-:R-:W4:Y:S01]  /*0d10*/  @!P0 LDG.E.64 R10, desc[UR10][R14.64] ;  /* 0x0000000a0e0a8981 */ /* 0x010f22000c1e1b00 */
[----:B------:R-:W-:Y:S01]  /*0d20*/  ISETP.NE.AND P1, PT, R34, RZ, PT ;  /* 0x000000ff2200720c */ /* 0x000fe20003f25270 */
[----:B------:R-:W-:Y:S02]  /*0d30*/  BSSY.RECONVERGENT B0, `(.L_x_30) ;  /* 0x000000c000007945 */ /* 0x000fe40003800200 */
[----:B----4-:R4:W-:Y:S04]  /*0d40*/  @!P0 STG.E.64 desc[UR10][R24.64], R10 ;  /* 0x0000000a18008986 */ /* 0x0109e8000c101b0a */
[----:B------:R4:W-:Y:S01]  /*0d50*/  @!P0 STG.E.64 desc[UR10][R16.64], R10 ;  /* 0x0000000a10008986 */ /* 0x0009e2000c101b0a */
[----:B------:R-:W-:-:S04]  /*0d60*/  ISETP.NE.OR P0, PT, R4, UR6, P1 ;  /* 0x0000000604007c0c */ /* 0x000fc80008f05670 */
[----:B------:R-:W-:-:S04]  /*0d70*/  ISETP.EQ.OR P0, PT, R5, RZ, P0 ;  /* 0x000000ff0500720c */ /* 0x000fc80000702670 */
[----:B------:R-:W-:Y:S02]  /*0d80*/  ISETP.GE.OR P6, PT, R5, UR7, P0 ;  /* 0x0000000705007c0c */ /* 0x000fe400087c6670 */
[----:B------:R-:W-:-:S04]  /*0d90*/  ISETP.NE.OR P0, PT, R4, UR6, P2 ;  /* 0x0000000604007c0c */ /* 0x000fc80009705670 */
[----:B------:R-:W-:-:S07]  /*0da0*/  ISETP.EQ.OR P0, PT, R5, RZ, P0 ;  /* 0x000000ff0500720c */ /* 0x000fce0000702670 */
[----:B----4-:R-:W-:Y:S06]  /*0db0*/  @P6 BRA `(.L_x_31) ;  /* 0x00000000000c6947 */ /* 0x010fec0003800000 */
[----:B------:R-:W4:Y:S04]  /*0dc0*/  LDG.E.64 R10, desc[UR10][R14.64] ;  /* 0x0000000a0e0a7981 */ /* 0x000f28000c1e1b00 */
[----:B----4-:R4:W-:Y:S04]  /*0dd0*/  STG.E.64 desc[UR10][R26.64], R10 ;  /* 0x0000000a1a007986 */ /* 0x0109e8000c101b0a */
[----:B------:R4:W-:Y:S02]  /*0de0*/  STG.E.64 desc[UR10][R16.64], R10 ;  /* 0x0000000a10007986 */ /* 0x0009e4000c101b0a */
.L_x_31:
[----:B------:R-:W-:Y:S05]  /*0df0*/  BSYNC.RECONVERGENT B0 ;  /* 0x0000000000007941 */ /* 0x000fea0003800200 */
.L_x_30:
[C---:B------:R-:W-:Y:S01]  /*0e00*/  ISETP.GE.OR P0, PT, R5.reuse, UR7, P0 ;  /* 0x0000000705007c0c */ /* 0x040fe20008706670 */
[----:B------:R-:W-:Y:S01]  /*0e10*/  BSSY.RECONVERGENT B0, `(.L_x_32) ;  /* 0x000000a000007945 */ /* 0x000fe20003800200 */
[C---:B------:R-:W-:Y:S02]  /*0e20*/  ISETP.NE.OR P6, PT, R5.reuse, RZ, P2 ;  /* 0x000000ff0500720c */ /* 0x040fe400017c5670 */
[C---:B------:R-:W-:Y:S02]  /*0e30*/  ISETP.NE.OR P1, PT, R5.reuse, UR7, P1 ;  /* 0x0000000705007c0c */ /* 0x040fe40008f25670 */
[C---:B------:R-:W-:Y:S02]  /*0e40*/  ISETP.GE.OR P6, PT, R4.reuse, UR6, P6 ;  /* 0x0000000604007c0c */ /* 0x040fe4000b7c6670 */
[----:B------:R-:W-:Y:S02]  /*0e50*/  ISETP.NE.OR P2, PT, R5, UR7, P2 ;  /* 0x0000000705007c0c */ /* 0x000fe40009745670 */
[----:B------:R-:W-:-:S03]  /*0e60*/  ISETP.LT.OR P6, PT, R4, 0x1, P6 ;  /* 0x000000010400780c */ /* 0x000fc600037c1670 */
[----:B------:R-:W-:Y:S10]  /*0e70*/  @P0 BRA `(.L_x_33) ;  /* 0x00000000000c0947 */ /* 0x000ff40003800000 */
[----:B----4-:R-:W4:Y:S04]  /*0e80*/  LDG.E.64 R10, desc[UR10][R14.64] ;  /* 0x0000000a0e0a7981 */ /* 0x010f28000c1e1b00 */
[----:B----4-:R4:W-:Y:S04]  /*0e90*/  STG.E.64 desc[UR10][R30.64], R10 ;  /* 0x0000000a1e007986 */ /* 0x0109e8000c101b0a */
[----:B------:R4:W-:Y:S02]  /*0ea0*/  STG.E.64 desc[UR10][R18.64], R10 ;  /* 0x0000000a12007986 */ /* 0x0009e4000c101b0a */
.L_x_33:
[----:B------:R-:W-:Y:S05]  /*0eb0*/  BSYNC.RECONVERGENT B0 ;  /* 0x0000000000007941 */ /* 0x000fea0003800200 */
.L_x_32:
[----:B------:R-:W-:Y:S01]  /*0ec0*/  BSSY.RECONVERGENT B0, `(.L_x_34) ;  /* 0x0000006000007945 */ /* 0x000fe20003800200 */
[----:B------:R-:W-:-:S03]  /*0ed0*/  LOP3.LUT P0, RZ, R5, R34, RZ, 0xfc, !PT ;  /* 0x0000002205ff7212 */ /* 0x000fc6000780fcff */
[----:B------:R-:W-:Y:S10]  /*0ee0*/  @P6 BRA `(.L_x_35) ;  /* 0x00000000000c6947 */ /* 0x000ff40003800000 */
[----:B----4-:R-:W4:Y:S04]  /*0ef0*/  LDG.E.64 R10, desc[UR10][R14.64] ;  /* 0x0000000a0e0a7981 */ /* 0x010f28000c1e1b00 */
[----:B----4-:R4:W-:Y:S04]  /*0f00*/  STG.E.64 desc[UR10][R22.64], R10 ;  /* 0x0000000a16007986 */ /* 0x0109e8000c101b0a */
[----:B------:R4:W-:Y:S02]  /*0f10*/  STG.E.64 desc[UR10][R8.64], R10 ;  /* 0x0000000a08007986 */ /* 0x0009e4000c101b0a */
.L_x_35:
[----:B------:R-:W-:Y:S05]  /*0f20*/  BSYNC.RECONVERGENT B0 ;  /* 0x0000000000007941 */ /* 0x000fea0003800200 */
.L_x_34:
[----:B------:R-:W-:Y:S01]  /*0f30*/  ISETP.GE.OR P6, PT, R4, UR6, P0 ;  /* 0x0000000604007c0c */ /* 0x000fe200087c6670 */
[----:B------:R-:W-:Y:S01]  /*0f40*/  BSSY.RECONVERGENT B0, `(.L_x_36) ;  /* 0x000000f000007945 */ /* 0x000fe20003800200 */
[----:B------:R-:W-:Y:S02]  /*0f50*/  ISETP.GE.AND P0, PT, R34, UR4, PT ;  /* 0x0000000422007c0c */ /* 0x000fe4000bf06270 */
[C---:B------:R-:W-:Y:S02]  /*0f60*/  ISETP.LT.OR P6, PT, R4.reuse, 0x1, P6 ;  /* 0x000000010400780c */ /* 0x040fe400037c1670 */
[C---:B------:R-:W-:Y:S02]  /*0f70*/  ISETP.GE.OR P1, PT, R4.reuse, UR6, P1 ;  /* 0x0000000604007c0c */ /* 0x040fe40008f26670 */
[----:B------:R-:W-:Y:S02]  /*0f80*/  ISETP.GE.OR P2, PT, R4, UR6, P2 ;  /* 0x0000000604007c0c */ /* 0x000fe40009746670 */
[----:B------:R-:W-:-:S02]  /*0f90*/  ISETP.EQ.OR P0, PT, R34, RZ, P0 ;  /* 0x000000ff2200720c */ /* 0x000fc40000702670 */
[C---:B------:R-:W-:Y:S02]  /*0fa0*/  ISETP.LT.OR P1, PT, R4.reuse, 0x1, P1 ;  /* 0x000000010400780c */ /* 0x040fe40000f21670 */
[----:B------:R-:W-:Y:S02]  /*0fb0*/  ISETP.LT.OR P2, PT, R4, 0x1, P2 ;  /* 0x000000010400780c */ /* 0x000fe40001741670 */
[----:B------:R-:W-:Y:S02]  /*0fc0*/  PLOP3.LUT P3, PT, P3, P0, PT, 0x8f, 0xf8 ;  /* 0x0000000000f8781c */ /* 0x000fe40001f61177 */
[----:B------:R-:W-:Y:S02]  /*0fd0*/  PLOP3.LUT P5, PT, P5, P0, PT, 0xf8, 0x8f ;  /* 0x00000000008f781c */ /* 0x000fe40002fa1f70 */
[----:B------:R-:W-:Y:S01]  /*0fe0*/  PLOP3.LUT P4, PT, P4, P0, PT, 0x8f, 0xf8 ;  /* 0x0000000000f8781c */ /* 0x000fe20002781177 */
[----:B------:R-:W-:-:S12]  /*0ff0*/  @P6 BRA `(.L_x_37) ;  /* 0x00000000000c6947 */ /* 0x000fd80003800000 */
[----:B------:R-:W5:Y:S04]  /*1000*/  LDG.E.64 R4, desc[UR10][R14.64] ;  /* 0x0000000a0e047981 */ /* 0x000f68000c1e1b00 */
[----:B-----5:R0:W-:Y:S04]  /*1010*/  STG.E.64 desc[UR10][R32.64], R4 ;  /* 0x0000000420007986 */ /* 0x0201e8000c101b0a */
[----:B------:R0:W-:Y:S02]  /*1020*/  STG.E.64 desc[UR10][R6.64], R4 ;  /* 0x0000000406007986 */ /* 0x0001e4000c101b0a */
.L_x_37:
[----:B------:R-:W-:Y:S05]  /*1030*/  BSYNC.RECONVERGENT B0 ;  /* 0x0000000000007941 */ /* 0x000fea0003800200 */
.L_x_36:
[----:B------:R-:W-:Y:S04]  /*1040*/  BSSY.RECONVERGENT B0, `(.L_x_38) ;  /* 0x0000005000007945 */ /* 0x000fe80003800200 */
[----:B------:R-:W-:Y:S05]  /*1050*/  @P1 BRA `(.L_x_39) ;  /* 0x00000000000c1947 */ /* 0x000fea0003800000 */
[----:B0-----:R-:W5:Y:S04]  /*1060*/  LDG.E.64 R4, desc[UR10][R14.64] ;  /* 0x0000000a0e047981 */ /* 0x001f68000c1e1b00 */
[----:B-----5:R0:W-:Y:S04]  /*1070*/  STG.E.64 desc[UR10][R2.64], R4 ;  /* 0x0000000402007986 */ /* 0x0201e8000c101b0a */
[----:B------:R0:W-:Y:S02]  /*1080*/  STG.E.64 desc[UR10][R16.64], R4 ;  /* 0x0000000410007986 */ /* 0x0001e4000c101b0a */
.L_x_39:
[----:B------:R-:W-:Y:S05]  /*1090*/  BSYNC.RECONVERGENT B0 ;  /* 0x0000000000007941 */ /* 0x000fea0003800200 */
.L_x_38:
[----:B------:R-:W-:Y:S04]  /*10a0*/  BSSY.RECONVERGENT B0, `(.L_x_40) ;  /* 0x0000005000007945 */ /* 0x000fe80003800200 */
[----:B------:R-:W-:Y:S05]  /*10b0*/  @P2 BRA `(.L_x_41) ;  /* 0x00000000000c2947 */ /* 0x000fea0003800000 */
[----:B0-----:R-:W5:Y:S04]  /*10c0*/  LDG.E.64 R2, desc[UR10][R14.64] ;  /* 0x0000000a0e027981 */ /* 0x001f68000c1e1b00 */
[----:B-----5:R0:W-:Y:S04]  /*10d0*/  STG.E.64 desc[UR10][R20.64], R2 ;  /* 0x0000000214007986 */ /* 0x0201e8000c101b0a */
[----:B------:R0:W-:Y:S02]  /*10e0*/  STG.E.64 desc[UR10][R18.64], R2 ;  /* 0x0000000212007986 */ /* 0x0001e4000c101b0a */
.L_x_41:
[----:B------:R-:W-:Y:S05]  /*10f0*/  BSYNC.RECONVERGENT B0 ;  /* 0x0000000000007941 */ /* 0x000fea0003800200 */
.L_x_40:
[----:B------:R-:W-:Y:S04]  /*1100*/  BSSY.RECONVERGENT B0, `(.L_x_42) ;  /* 0x0000005000007945 */ /* 0x000fe80003800200 */
[----:B------:R-:W-:Y:S05]  /*1110*/  @P3 BRA `(.L_x_43) ;  /* 0x00000000000c3947 */ /* 0x000fea0003800000 */
[----:B0-----:R-:W5:Y:S04]  /*1120*/  LDG.E.64 R2, desc[UR10][R14.64] ;  /* 0x0000000a0e027981 */ /* 0x001f68000c1e1b00 */
[----:B-----5:R0:W-:Y:S04]  /*1130*/  STG.E.64 desc[UR10][R20.64], R2 ;  /* 0x0000000214007986 */ /* 0x0201e8000c101b0a */
[----:B------:R0:W-:Y:S02]  /*1140*/  STG.E.64 desc[UR10][R28.64], R2 ;  /* 0x000000021c007986 */ /* 0x0001e4000c101b0a */
.L_x_43:
[----:B------:R-:W-:Y:S05]  /*1150*/  BSYNC.RECONVERGENT B0 ;  /* 0x0000000000007941 */ /* 0x000fea0003800200 */
.L_x_42:
[----:B------:R-:W-:Y:S04]  /*1160*/  BSSY.RECONVERGENT B0, `(.L_x_44) ;  /* 0x0000005000007945 */ /* 0x000fe80003800200 */
[----:B------:R-:W-:Y:S05]  /*1170*/  @P5 BRA `(.L_x_45) ;  /* 0x00000000000c5947 */ /* 0x000fea0003800000 */
[----:B0-----:R-:W5:Y:S04]  /*1180*/  LDG.E.64 R2, desc[UR10][R14.64] ;  /* 0x0000000a0e027981 */ /* 0x001f68000c1e1b00 */
[----:B-----5:R0:W-:Y:S04]  /*1190*/  STG.E.64 desc[UR10][R28.64], R2 ;  /* 0x000000021c007986 */ /* 0x0201e8000c101b0a */
[----:B------:R0:W-:Y:S02]  /*11a0*/  STG.E.64 desc[UR10][R22.64], R2 ;  /* 0x0000000216007986 */ /* 0x0001e4000c101b0a */
.L_x_45:
[----:B------:R-:W-:Y:S05]  /*11b0*/  BSYNC.RECONVERGENT B0 ;  /* 0x0000000000007941 */ /* 0x000fea0003800200 */
.L_x_44:
[----:B------:R-:W-:Y:S04]  /*11c0*/  BSSY.RECONVERGENT B0, `(.L_x_46) ;  /* 0x0000005000007945 */ /* 0x000fe80003800200 */
[----:B------:R-:W-:Y:S05]  /*11d0*/  @P4 BRA `(.L_x_47) ;  /* 0x00000000000c4947 */ /* 0x000fea0003800000 */
[----:B0-----:R-:W5:Y:S04]  /*11e0*/  LDG.E.64 R2, desc[UR10][R14.64] ;  /* 0x0000000a0e027981 */ /* 0x001f68000c1e1b00 */
[----:B-----5:R0:W-:Y:S04]  /*11f0*/  STG.E.64 desc[UR10][R22.64], R2 ;  /* 0x0000000216007986 */ /* 0x0201e8000c101b0a */
[----:B------:R0:W-:Y:S02]  /*1200*/  STG.E.64 desc[UR10][R30.64], R2 ;  /* 0x000000021e007986 */ /* 0x0001e4000c101b0a */
.L_x_47:
[----:B------:R-:W-:Y:S05]  /*1210*/  BSYNC.RECONVERGENT B0 ;  /* 0x0000000000007941 */ /* 0x000fea0003800200 */
.L_x_46:
[----:B------:R-:W-:-:S13]  /*1220*/  ISETP.NE.AND P1, PT, R0, RZ, PT ;  /* 0x000000ff0000720c */ /* 0x000fda0003f25270 */
[----:B------:R-:W-:Y:S05]  /*1230*/  @!P1 EXIT ;  /* 0x000000000000994d */ /* 0x000fea0003800000 */
[----:B------:R-:W-:Y:S05]  /*1240*/  @P0 EXIT ;  /* 0x000000000000094d */ /* 0x000fea0003800000 */
[----:B------:R-:W5:Y:S04]  /*1250*/  LDG.E.64 R14, desc[UR10][R14.64] ;  /* 0x0000000a0e0e7981 */ /* 0x000f68000c1e1b00 */
[----:B-----5:R-:W-:Y:S04]  /*1260*/  STG.E.64 desc[UR10][R20.64], R14 ;  /* 0x0000000e14007986 */ /* 0x020fe8000c101b0a */
[----:B------:R-:W-:Y:S01]  /*1270*/  STG.E.64 desc[UR10][R30.64], R14 ;  /* 0x0000000e1e007986 */ /* 0x000fe2000c101b0a */
[----:B------:R-:W-:Y:S05]  /*1280*/  EXIT ;  /* 0x000000000000794d */ /* 0x000fea0003800000 */
.L_x_48:
[----:B------:R-:W-:-:S00]  /*1290*/  BRA `(.L_x_48) ;  /* 0xfffffffc00fc7947 */ /* 0x000fc0000383ffff */
[----:B------:R-:W-:-:S00]  /*12a0*/  NOP ;  /* 0x0000000000007918 */ /* 0x000fc00000000000 */
        /* <DEDUP_REMOVED lines=13> */
.L_x_49:


//--------------------- .nv.shared.reserved.0     --------------------------
	.section	.nv.shared.reserved.0,"aw",@nobits
	.weak		__nv_reservedSMEM_offset_0_alias
	.size		__nv_reservedSMEM_offset_0_alias, 0, 64
	.other		__nv_reservedSMEM_offset_0_alias,@"STO_CUDA_RESERVED_SHARED STV_DEFAULT"
__nv_reservedSMEM_offset_0_alias:
	.zero		0
	.zero		64


//--------------------- .nv.constant0.get_ghost   --------------------------
	.section	.nv.constant0.get_ghost,"a",@progbits
	.sectionflags	@""
	.align	4
.nv.constant0.get_ghost:
	.zero		968


//--------------------- SYMBOLS --------------------------

	.type		.nv.reservedSmem.offset0,@object
	.size		.nv.reservedSmem.offset0,0x4
